//
// Generated by NVIDIA NVVM Compiler
//
// Compiler Build ID: CL-36424714
// Cuda compilation tools, release 13.0, V13.0.88
// Based on NVVM 20.0.0
//

.version 9.0
.target sm_100
.address_size 64

	// .globl	_Z10vector_add3SoAS_S_

.visible .entry _Z10vector_add3SoAS_S_(
	.param .align 8 .b8 _Z10vector_add3SoAS_S__param_0[16],
	.param .align 8 .b8 _Z10vector_add3SoAS_S__param_1[16],
	.param .align 8 .b8 _Z10vector_add3SoAS_S__param_2[16]
)
{
	.reg .pred 	%p<2>;
	.reg .b32 	%r<11>;
	.reg .b64 	%rd<20>;

	ld.param.u64 	%rd6, [_Z10vector_add3SoAS_S__param_2+8];
	ld.param.u64 	%rd5, [_Z10vector_add3SoAS_S__param_2];
	ld.param.u64 	%rd4, [_Z10vector_add3SoAS_S__param_1+8];
	ld.param.u64 	%rd3, [_Z10vector_add3SoAS_S__param_1];
	ld.param.u64 	%rd2, [_Z10vector_add3SoAS_S__param_0+8];
	ld.param.u64 	%rd1, [_Z10vector_add3SoAS_S__param_0];
	mov.u32 	%r2, %tid.x;
	mov.u32 	%r3, %ntid.x;
	mov.u32 	%r4, %ctaid.x;
	mad.lo.s32 	%r1, %r3, %r4, %r2;
	setp.gt.s32 	%p1, %r1, 511;
	@%p1 bra 	$L__BB0_2;
	cvta.to.global.u64 	%rd7, %rd6;
	cvta.to.global.u64 	%rd8, %rd5;
	cvta.to.global.u64 	%rd9, %rd4;
	cvta.to.global.u64 	%rd10, %rd3;
	cvta.to.global.u64 	%rd11, %rd2;
	cvta.to.global.u64 	%rd12, %rd1;
	mul.wide.s32 	%rd13, %r1, 4;
	add.s64 	%rd14, %rd12, %rd13;
	ld.global.u32 	%r5, [%rd14];
	add.s64 	%rd15, %rd10, %rd13;
	ld.global.u32 	%r6, [%rd15];
	add.s32 	%r7, %r6, %r5;
	add.s64 	%rd16, %rd8, %rd13;
	st.global.u32 	[%rd16], %r7;
	add.s64 	%rd17, %rd11, %rd13;
	ld.global.u32 	%r8, [%rd17];
	add.s64 	%rd18, %rd9, %rd13;
	ld.global.u32 	%r9, [%rd18];
	add.s32 	%r10, %r9, %r8;
	add.s64 	%rd19, %rd7, %rd13;
	st.global.u32 	[%rd19], %r10;
$L__BB0_2:
	ret;

}


// ===== COMPILED SASS (sm_100) =====

	.target	sm_100

	.elftype	@"ET_EXEC"


//--------------------- .note.nv.tkinfo           --------------------------
	.section	.note.nv.tkinfo,"",@"SHT_NOTE"
	.sectionflags	@"SHF_NOTE_NV_TKINFO"
	.tkinfo
        /*0018*/ 	.word	0x00000002
        /*0030*/ 	.string	""
        /*0030*/ 	.string	"ptxas"
        /*0030*/ 	.string	"Cuda compilation tools, release 13.0, V13.0.88"
        /*0030*/ 	.string	"Build cuda_13.0.r13.0/compiler.36424714_0"
        /*0030*/ 	.string	"-arch sm_100 -m 64 "



//--------------------- .note.nv.cuinfo           --------------------------
	.section	.note.nv.cuinfo,"",@"SHT_NOTE"
	.sectionflags	@"SHF_NOTE_NV_CUINFO"
        /*0018*/ 	.short	0x0002
        /*001a*/ 	.short	0x0064
        /*001c*/ 	.short	0x0082
	.zero		2


//--------------------- .nv.info                  --------------------------
	.section	.nv.info,"",@"SHT_CUDA_INFO"
	.align	4


	//----- nvinfo : EIATTR_REGCOUNT
	.align		4
        /*0000*/ 	.byte	0x04, 0x2f
        /*0002*/ 	.short	(.L_1 - .L_0)
	.align		4
.L_0:
        /*0004*/ 	.word	index@(_Z10vector_add3SoAS_S_)
        /*0008*/ 	.word	0x00000012


	//----- nvinfo : EIATTR_FRAME_SIZE
	.align		4
.L_1:
        /*000c*/ 	.byte	0x04, 0x11
        /*000e*/ 	.short	(.L_3 - .L_2)
	.align		4
.L_2:
        /*0010*/ 	.word	index@(_Z10vector_add3SoAS_S_)
        /*0014*/ 	.word	0x00000000


	//----- nvinfo : EIATTR_MIN_STACK_SIZE
	.align		4
.L_3:
        /*0018*/ 	.byte	0x04, 0x12
        /*001a*/ 	.short	(.L_5 - .L_4)
	.align		4
.L_4:
        /*001c*/ 	.word	index@(_Z10vector_add3SoAS_S_)
        /*0020*/ 	.word	0x00000000
.L_5:


//--------------------- .nv.compat                --------------------------
	.section	.nv.compat,"",@"SHT_CUDA_COMPAT_INFO"
	.align	4
        /*0000*/ 	.byte	0x02, 0x09, 0x00, 0x00, 0x02, 0x02, 0x01, 0x00, 0x02, 0x05, 0x05, 0x00, 0x03, 0x07, 0x01, 0x01
        /*0010*/ 	.byte	0x02, 0x03, 0x00, 0x00, 0x02, 0x06, 0x01, 0x00, 0x04, 0x0b, 0x08, 0x00, 0x09, 0x00, 0x00, 0x00
        /*0020*/ 	.byte	0x00, 0x00, 0x00, 0x00


//--------------------- .nv.info._Z10vector_add3SoAS_S_ --------------------------
	.section	.nv.info._Z10vector_add3SoAS_S_,"",@"SHT_CUDA_INFO"
	.sectionflags	@""
	.align	4


	//----- nvinfo : EIATTR_CUDA_API_VERSION
	.align		4
        /*0000*/ 	.byte	0x04, 0x37
        /*0002*/ 	.short	(.L_7 - .L_6)
.L_6:
        /*0004*/ 	.word	0x00000082


	//----- nvinfo : EIATTR_KPARAM_INFO
	.align		4
.L_7:
        /*0008*/ 	.byte	0x04, 0x17
        /*000a*/ 	.short	(.L_9 - .L_8)
.L_8:
        /*000c*/ 	.word	0x00000000
        /*0010*/ 	.short	0x0002
        /*0012*/ 	.short	0x0020
        /*0014*/ 	.byte	0x00, 0xf0, 0x41, 0x00


	//----- nvinfo : EIATTR_KPARAM_INFO
	.align		4
.L_9:
        /*0018*/ 	.byte	0x04, 0x17
        /*001a*/ 	.short	(.L_11 - .L_10)
.L_10:
        /*001c*/ 	.word	0x00000000
        /*0020*/ 	.short	0x0001
        /*0022*/ 	.short	0x0010
        /*0024*/ 	.byte	0x00, 0xf0, 0x41, 0x00


	//----- nvinfo : EIATTR_KPARAM_INFO
	.align		4
.L_11:
        /*0028*/ 	.byte	0x04, 0x17
        /*002a*/ 	.short	(.L_13 - .L_12)
.L_12:
        /*002c*/ 	.word	0x00000000
        /*0030*/ 	.short	0x0000
        /*0032*/ 	.short	0x0000
        /*0034*/ 	.byte	0x00, 0xf0, 0x41, 0x00


	//----- nvinfo : EIATTR_SPARSE_MMA_MASK
	.align		4
.L_13:
        /*0038*/ 	.byte	0x03, 0x50
        /*003a*/ 	.short	0x0000


	//----- nvinfo : EIATTR_MAXREG_COUNT
	.align		4
        /*003c*/ 	.byte	0x03, 0x1b
        /*003e*/ 	.short	0x00ff


	//----- nvinfo : EIATTR_MERCURY_ISA_VERSION
	.align		4
        /*0040*/ 	.byte	0x03, 0x5f
        /*0042*/ 	.short	0x0101


	//----- nvinfo : EIATTR_VRC_CTA_INIT_COUNT
	.align		4
        /*0044*/ 	.byte	0x02, 0x4a
	.zero		1
	.zero		1


	//----- nvinfo : EIATTR_EXIT_INSTR_OFFSETS
	.align		4
        /*0048*/ 	.byte	0x04, 0x1c
        /*004a*/ 	.short	(.L_15 - .L_14)


	//   ....[0]....
.L_14:
        /*004c*/ 	.word	0x00000060


	//   ....[1]....
        /*0050*/ 	.word	0x000001c0


	//----- nvinfo : EIATTR_CBANK_PARAM_SIZE
	.align		4
.L_15:
        /*0054*/ 	.byte	0x03, 0x19
        /*0056*/ 	.short	0x0030


	//----- nvinfo : EIATTR_PARAM_CBANK
	.align		4
        /*0058*/ 	.byte	0x04, 0x0a
        /*005a*/ 	.short	(.L_17 - .L_16)
	.align		4
.L_16:
        /*005c*/ 	.word	index@(.nv.constant0._Z10vector_add3SoAS_S_)
        /*0060*/ 	.short	0x0380
        /*0062*/ 	.short	0x0030


	//----- nvinfo : EIATTR_SW_WAR
	.align		4
.L_17:
        /*0064*/ 	.byte	0x04, 0x36
        /*0066*/ 	.short	(.L_19 - .L_18)
.L_18:
        /*0068*/ 	.word	0x00000008
.L_19:


//--------------------- .nv.callgraph             --------------------------
	.section	.nv.callgraph,"",@"SHT_CUDA_CALLGRAPH"
	.align	4
	.sectionentsize	8
	.align		4
        /*0000*/ 	.word	0x00000000
	.align		4
        /*0004*/ 	.word	0xffffffff
	.align		4
        /*0008*/ 	.word	0x00000000
	.align		4
        /*000c*/ 	.word	0xfffffffe
	.align		4
        /*0010*/ 	.word	0x00000000
	.align		4
        /*0014*/ 	.word	0xfffffffd
	.align		4
        /*0018*/ 	.word	0x00000000
	.align		4
        /*001c*/ 	.word	0xfffffffc


//--------------------- .text._Z10vector_add3SoAS_S_ --------------------------
	.section	.text._Z10vector_add3SoAS_S_,"ax",@progbits
	.align	128
        .global         _Z10vector_add3SoAS_S_
        .type           _Z10vector_add3SoAS_S_,@function
        .size           _Z10vector_add3SoAS_S_,(.L_x_1 - _Z10vector_add3SoAS_S_)
        .other          _Z10vector_add3SoAS_S_,@"STO_CUDA_ENTRY STV_DEFAULT"
_Z10vector_add3SoAS_S_:
.text._Z10vector_add3SoAS_S_:
[----:B------:R-:W-:Y:S01]  /*0000*/  LDC R1, c[0x0][0x37c] ;  /* 0x0000df00ff017b82 */ /* 0x000fe20000000800 */
[----:B------:R-:W0:Y:S01]  /*0010*/  S2R R13, SR_TID.X ;  /* 0x00000000000d7919 */ /* 0x000e220000002100 */
[----:B------:R-:W0:Y:S01]  /*0020*/  LDCU UR4, c[0x0][0x360] ;  /* 0x00006c00ff0477ac */ /* 0x000e220008000800 */
[----:B------:R-:W0:Y:S02]  /*0030*/  S2R R0, SR_CTAID.X ;  /* 0x0000000000007919 */ /* 0x000e240000002500 */
[----:B0-----:R-:W-:-:S05]  /*0040*/  IMAD R13, R0, UR4, R13 ;  /* 0x00000004000d7c24 */ /* 0x001fca000f8e020d */
[----:B------:R-:W-:-:S13]  /*0050*/  ISETP.GT.AND P0, PT, R13, 0x1ff, PT ;  /* 0x000001ff0d00780c */ /* 0x000fda0003f04270 */
[----:B------:R-:W-:Y:S05]  /*0060*/  @P0 EXIT ;  /* 0x000000000000094d */ /* 0x000fea0003800000 */
[----:B------:R-:W0:Y:S01]  /*0070*/  LDC.64 R2, c[0x0][0x380] ;  /* 0x0000e000ff027b82 */ /* 0x000e220000000a00 */
[----:B------:R-:W1:Y:S07]  /*0080*/  LDCU.64 UR4, c[0x0][0x358] ;  /* 0x00006b00ff0477ac */ /* 0x000e6e0008000a00 */
[----:B------:R-:W2:Y:S08]  /*0090*/  LDC.64 R4, c[0x0][0x390] ;  /* 0x0000e400ff047b82 */ /* 0x000eb00000000a00 */
[----:B------:R-:W3:Y:S01]  /*00a0*/  LDC.64 R6, c[0x0][0x3a0] ;  /* 0x0000e800ff067b82 */ /* 0x000ee20000000a00 */
[----:B0-----:R-:W-:-:S07]  /*00b0*/  IMAD.WIDE R2, R13, 0x4, R2 ;  /* 0x000000040d027825 */ /* 0x001fce00078e0202 */
[----:B------:R-:W0:Y:S01]  /*00c0*/  LDC.64 R8, c[0x0][0x388] ;  /* 0x0000e200ff087b82 */ /* 0x000e220000000a00 */
[----:B-1----:R-:W4:Y:S01]  /*00d0*/  LDG.E R2, desc[UR4][R2.64] ;  /* 0x0000000402027981 */ /* 0x002f22000c1e1900 */
[----:B--2---:R-:W-:-:S06]  /*00e0*/  IMAD.WIDE R4, R13, 0x4, R4 ;  /* 0x000000040d047825 */ /* 0x004fcc00078e0204 */
[----:B------:R-:W1:Y:S01]  /*00f0*/  LDC.64 R10, c[0x0][0x398] ;  /* 0x0000e600ff0a7b82 */ /* 0x000e620000000a00 */
[----:B------:R-:W4:Y:S01]  /*0100*/  LDG.E R5, desc[UR4][R4.64] ;  /* 0x0000000404057981 */ /* 0x000f22000c1e1900 */
[----:B---3--:R-:W-:-:S04]  /*0110*/  IMAD.WIDE R6, R13, 0x4, R6 ;  /* 0x000000040d067825 */ /* 0x008fc800078e0206 */
[----:B0-----:R-:W-:-:S04]  /*0120*/  IMAD.WIDE R8, R13, 0x4, R8 ;  /* 0x000000040d087825 */ /* 0x001fc800078e0208 */
[C---:B-1----:R-:W-:Y:S01]  /*0130*/  IMAD.WIDE R10, R13.reuse, 0x4, R10 ;  /* 0x000000040d0a7825 */ /* 0x042fe200078e020a */
[----:B----4-:R-:W-:Y:S02]  /*0140*/  IADD3 R15, PT, PT, R2, R5, RZ ;  /* 0x00000005020f7210 */ /* 0x010fe40007ffe0ff */
[----:B------:R-:W0:Y:S03]  /*0150*/  LDC.64 R2, c[0x0][0x3a8] ;  /* 0x0000ea00ff027b82 */ /* 0x000e260000000a00 */
[----:B------:R-:W-:Y:S04]  /*0160*/  STG.E desc[UR4][R6.64], R15 ;  /* 0x0000000f06007986 */ /* 0x000fe8000c101904 */
[----:B------:R-:W2:Y:S04]  /*0170*/  LDG.E R8, desc[UR4][R8.64] ;  /* 0x0000000408087981 */ /* 0x000ea8000c1e1900 */
[----:B------:R-:W2:Y:S01]  /*0180*/  LDG.E R11, desc[UR4][R10.64] ;  /* 0x000000040a0b7981 */ /* 0x000ea2000c1e1900 */
[----:B0-----:R-:W-:Y:S01]  /*0190*/  IMAD.WIDE R2, R13, 0x4, R2 ;  /* 0x000000040d027825 */ /* 0x001fe200078e0202 */
[----:B--2---:R-:W-:-:S05]  /*01a0*/  IADD3 R5, PT, PT, R8, R11, RZ ;  /* 0x0000000b08057210 */ /* 0x004fca0007ffe0ff */
[----:B------:R-:W-:Y:S01]  /*01b0*/  STG.E desc[UR4][R2.64], R5 ;  /* 0x0000000502007986 */ /* 0x000fe2000c101904 */
[----:B------:R-:W-:Y:S05]  /*01c0*/  EXIT ;  /* 0x000000000000794d */ /* 0x000fea0003800000 */
.L_x_0:
[----:B------:R-:W-:-:S00]  /*01d0*/  BRA `(.L_x_0) ;  /* 0xfffffffc00fc7947 */ /* 0x000fc0000383ffff */
[----:B------:R-:W-:-:S00]  /*01e0*/  NOP ;  /* 0x0000000000007918 */ /* 0x000fc00000000000 */
        /* <DEDUP_REMOVED lines=9> */
.L_x_1:


//--------------------- .nv.shared.reserved.0     --------------------------
	.section	.nv.shared.reserved.0,"aw",@nobits
	.weak		__nv_reservedSMEM_offset_0_alias
	.size		__nv_reservedSMEM_offset_0_alias, 0, 64
	.other		__nv_reservedSMEM_offset_0_alias,@"STO_CUDA_RESERVED_SHARED STV_DEFAULT"
__nv_reservedSMEM_offset_0_alias:
	.zero		0
	.zero		64


//--------------------- .nv.constant0._Z10vector_add3SoAS_S_ --------------------------
	.section	.nv.constant0._Z10vector_add3SoAS_S_,"a",@progbits
	.sectionflags	@""
	.align	4
.nv.constant0._Z10vector_add3SoAS_S_:
	.zero		944


//--------------------- SYMBOLS --------------------------

	.type		.nv.reservedSmem.offset0,@object
	.size		.nv.reservedSmem.offset0,0x4
